	.headerflags	@"EF_CUDA_TEXMODE_UNIFIED EF_CUDA_64BIT_ADDRESS EF_CUDA_SM89 EF_CUDA_VIRTUAL_SM(EF_CUDA_SM89)"
	.elftype	@"ET_EXEC"


//--------------------- .nv.info                  --------------------------
	.section	.nv.info,"",@"SHT_CUDA_INFO"
	.align	4


	//----- nvinfo : EIATTR_REGCOUNT
	.align		4
        /*0000*/ 	.byte	0x04, 0x2f
        /*0002*/ 	.short	(.L_1 - .L_0)
	.align		4
.L_0:
        /*0004*/ 	.word	index@(triton_per_fused_transpose_view_zeros_10)
        /*0008*/ 	.word	0x0000001a


	//----- nvinfo : EIATTR_FRAME_SIZE
	.align		4
.L_1:
        /*000c*/ 	.byte	0x04, 0x11
        /*000e*/ 	.short	(.L_3 - .L_2)
	.align		4
.L_2:
        /*0010*/ 	.word	index@(triton_per_fused_transpose_view_zeros_10)
        /*0014*/ 	.word	0x00000000


	//----- nvinfo : EIATTR_MIN_STACK_SIZE
	.align		4
.L_3:
        /*0018*/ 	.byte	0x04, 0x12
        /*001a*/ 	.short	(.L_5 - .L_4)
	.align		4
.L_4:
        /*001c*/ 	.word	index@(triton_per_fused_transpose_view_zeros_10)
        /*0020*/ 	.word	0x00000000
.L_5:


//--------------------- .nv.info.triton_per_fused_transpose_view_zeros_10 --------------------------
	.section	.nv.info.triton_per_fused_transpose_view_zeros_10,"",@"SHT_CUDA_INFO"
	.sectionflags	@""
	.align	4


	//----- nvinfo : EIATTR_CUDA_API_VERSION
	.align		4
        /*0000*/ 	.byte	0x04, 0x37
        /*0002*/ 	.short	(.L_7 - .L_6)
.L_6:
        /*0004*/ 	.word	0x00000080


	//----- nvinfo : EIATTR_PARAM_CBANK
	.align		4
.L_7:
        /*0008*/ 	.byte	0x04, 0x0a
        /*000a*/ 	.short	(.L_9 - .L_8)
	.align		4
.L_8:
        /*000c*/ 	.word	index@(.nv.constant0.triton_per_fused_transpose_view_zeros_10)
        /*0010*/ 	.short	0x0160
        /*0012*/ 	.short	0x0028


	//----- nvinfo : EIATTR_CBANK_PARAM_SIZE
	.align		4
.L_9:
        /*0014*/ 	.byte	0x03, 0x19
        /*0016*/ 	.short	0x0028


	//----- nvinfo : EIATTR_KPARAM_INFO
	.align		4
        /*0018*/ 	.byte	0x04, 0x17
        /*001a*/ 	.short	(.L_11 - .L_10)
.L_10:
        /*001c*/ 	.word	0x00000000
        /*0020*/ 	.short	0x0005
        /*0022*/ 	.short	0x0020
        /*0024*/ 	.byte	0x00, 0xf4, 0x21, 0x00


	//----- nvinfo : EIATTR_KPARAM_INFO
	.align		4
.L_11:
        /*0028*/ 	.byte	0x04, 0x17
        /*002a*/ 	.short	(.L_13 - .L_12)
.L_12:
        /*002c*/ 	.word	0x00000000
        /*0030*/ 	.short	0x0004
        /*0032*/ 	.short	0x001c
        /*0034*/ 	.byte	0x00, 0xf0, 0x11, 0x00


	//----- nvinfo : EIATTR_KPARAM_INFO
	.align		4
.L_13:
        /*0038*/ 	.byte	0x04, 0x17
        /*003a*/ 	.short	(.L_15 - .L_14)
.L_14:
        /*003c*/ 	.word	0x00000000
        /*0040*/ 	.short	0x0003
        /*0042*/ 	.short	0x0018
        /*0044*/ 	.byte	0x00, 0xf0, 0x11, 0x00


	//----- nvinfo : EIATTR_KPARAM_INFO
	.align		4
.L_15:
        /*0048*/ 	.byte	0x04, 0x17
        /*004a*/ 	.short	(.L_17 - .L_16)
.L_16:
        /*004c*/ 	.word	0x00000000
        /*0050*/ 	.short	0x0002
        /*0052*/ 	.short	0x0010
        /*0054*/ 	.byte	0x00, 0xf4, 0x21, 0x00


	//----- nvinfo : EIATTR_KPARAM_INFO
	.align		4
.L_17:
        /*0058*/ 	.byte	0x04, 0x17
        /*005a*/ 	.short	(.L_19 - .L_18)
.L_18:
        /*005c*/ 	.word	0x00000000
        /*0060*/ 	.short	0x0001
        /*0062*/ 	.short	0x0008
        /*0064*/ 	.byte	0x00, 0xf4, 0x21, 0x00


	//----- nvinfo : EIATTR_KPARAM_INFO
	.align		4
.L_19:
        /*0068*/ 	.byte	0x04, 0x17
        /*006a*/ 	.short	(.L_21 - .L_20)
.L_20:
        /*006c*/ 	.word	0x00000000
        /*0070*/ 	.short	0x0000
        /*0072*/ 	.short	0x0000
        /*0074*/ 	.byte	0x00, 0xf4, 0x21, 0x00


	//----- nvinfo : EIATTR_MAXREG_COUNT
	.align		4
.L_21:
        /*0078*/ 	.byte	0x03, 0x1b
        /*007a*/ 	.short	0x00ff


	//----- nvinfo : EIATTR_COOP_GROUP_MASK_REGIDS
	.align		4
        /*007c*/ 	.byte	0x04, 0x29
        /*007e*/ 	.short	(.L_23 - .L_22)


	//   ....[0]....
.L_22:
        /*0080*/ 	.word	0xffffffff


	//   ....[1]....
        /*0084*/ 	.word	0xffffffff


	//   ....[2]....
        /*0088*/ 	.word	0xffffffff


	//   ....[3]....
        /*008c*/ 	.word	0xffffffff


	//   ....[4]....
        /*0090*/ 	.word	0xffffffff


	//   ....[5]....
        /*0094*/ 	.word	0xffffffff


	//   ....[6]....
        /*0098*/ 	.word	0xffffffff


	//   ....[7]....
        /*009c*/ 	.word	0xffffffff


	//----- nvinfo : EIATTR_COOP_GROUP_INSTR_OFFSETS
	.align		4
.L_23:
        /*00a0*/ 	.byte	0x04, 0x28
        /*00a2*/ 	.short	(.L_25 - .L_24)


	//   ....[0]....
.L_24:
        /*00a4*/ 	.word	0x000003b0


	//   ....[1]....
        /*00a8*/ 	.word	0x000003c0


	//   ....[2]....
        /*00ac*/ 	.word	0x000003f0


	//   ....[3]....
        /*00b0*/ 	.word	0x00000400


	//   ....[4]....
        /*00b4*/ 	.word	0x00000430


	//   ....[5]....
        /*00b8*/ 	.word	0x00000440


	//   ....[6]....
        /*00bc*/ 	.word	0x00000470


	//   ....[7]....
        /*00c0*/ 	.word	0x00000480


	//----- nvinfo : EIATTR_EXIT_INSTR_OFFSETS
	.align		4
.L_25:
        /*00c4*/ 	.byte	0x04, 0x1c
        /*00c6*/ 	.short	(.L_27 - .L_26)


	//   ....[0]....
.L_26:
        /*00c8*/ 	.word	0x00000530


	//   ....[1]....
        /*00cc*/ 	.word	0x00000550


	//----- nvinfo : EIATTR_REQNTID
	.align		4
.L_27:
        /*00d0*/ 	.byte	0x04, 0x10
        /*00d2*/ 	.short	(.L_29 - .L_28)
.L_28:
        /*00d4*/ 	.word	0x00000100
        /*00d8*/ 	.word	0x00000001
        /*00dc*/ 	.word	0x00000001
.L_29:


//--------------------- .nv.callgraph             --------------------------
	.section	.nv.callgraph,"",@"SHT_CUDA_CALLGRAPH"
	.align	4
	.sectionentsize	8
	.align		4
        /*0000*/ 	.word	0x00000000
	.align		4
        /*0004*/ 	.word	0xffffffff
	.align		4
        /*0008*/ 	.word	0x00000000
	.align		4
        /*000c*/ 	.word	0xfffffffe
	.align		4
        /*0010*/ 	.word	0x00000000
	.align		4
        /*0014*/ 	.word	0xfffffffd
	.align		4
        /*0018*/ 	.word	0x00000000
	.align		4
        /*001c*/ 	.word	0xfffffffc


//--------------------- .nv.rel.action            --------------------------
	.section	.nv.rel.action,"",@"SHT_CUDA_RELOCINFO"
	.align	8
	.sectionentsize	8
        /*0000*/ 	.byte	0x73, 0x00, 0x00, 0x00, 0x00, 0x00, 0x00, 0x00, 0x00, 0x00, 0x00, 0x11, 0x25, 0x00, 0x05, 0x36


//--------------------- .nv.constant0.triton_per_fused_transpose_view_zeros_10 --------------------------
	.section	.nv.constant0.triton_per_fused_transpose_view_zeros_10,"a",@progbits
	.sectionflags	@""
	.align	4
.nv.constant0.triton_per_fused_transpose_view_zeros_10:
	.zero		392


//--------------------- .text.triton_per_fused_transpose_view_zeros_10 --------------------------
	.section	.text.triton_per_fused_transpose_view_zeros_10,"ax",@progbits
	.sectionflags	@"SHF_BARRIERS=1"
	.sectioninfo	@"SHI_REGISTERS=26"
	.align	128
        .global         triton_per_fused_transpose_view_zeros_10
        .type           triton_per_fused_transpose_view_zeros_10,@function
        .size           triton_per_fused_transpose_view_zeros_10,(.L_x_1 - triton_per_fused_transpose_view_zeros_10)
        .other          triton_per_fused_transpose_view_zeros_10,@"STO_CUDA_ENTRY STV_DEFAULT"
triton_per_fused_transpose_view_zeros_10:
.text.triton_per_fused_transpose_view_zeros_10:
[----:B------:R-:W-:Y:S02]  /*0000*/  IMAD.MOV.U32 R1, RZ, RZ, c[0x0][0x28] ;  /* 0x00000a00ff017624 */ /* 0x000fe400078e00ff */
[----:B------:R-:W0:Y:S01]  /*0010*/  S2R R0, SR_TID.X ;  /* 0x0000000000007919 */ /* 0x000e220000002100 */
[----:B------:R-:W-:-:S03]  /*0020*/  ULDC.64 UR4, c[0x0][0x118] ;  /* 0x0000460000047ab9 */ /* 0x000fc60000000a00 */
[----:B------:R-:W1:Y:S01]  /*0030*/  S2R R2, SR_CTAID.X ;  /* 0x0000000000027919 */ /* 0x000e620000002500 */
[----:B0-----:R-:W-:Y:S02]  /*0040*/  SHF.R.U32.HI R4, RZ, 0x4, R0 ;  /* 0x00000004ff047819 */ /* 0x001fe40000011600 */
[----:B------:R-:W-:Y:S01]  /*0050*/  SHF.L.U32 R6, R0, 0x2, RZ ;  /* 0x0000000200067819 */ /* 0x000fe200000006ff */
[----:B-1----:R-:W-:Y:S01]  /*0060*/  IMAD.SHL.U32 R3, R2, 0x20, RZ ;  /* 0x0000002002037824 */ /* 0x002fe200078e00ff */
[----:B------:R-:W-:Y:S02]  /*0070*/  SHF.R.S32.HI R7, RZ, 0x1a, R2 ;  /* 0x0000001aff077819 */ /* 0x000fe40000011402 */
[----:B------:R-:W-:Y:S02]  /*0080*/  SGXT.U32 R2, R4, 0x4 ;  /* 0x000000040402781a */ /* 0x000fe40000000000 */
[----:B------:R-:W-:Y:S02]  /*0090*/  SGXT R7, R7, 0x1 ;  /* 0x000000010707781a */ /* 0x000fe40000000200 */
[----:B------:R-:W-:-:S02]  /*00a0*/  LOP3.LUT R4, R2, R3, RZ, 0xfc, !PT ;  /* 0x0000000302047212 */ /* 0x000fc400078efcff */
[----:B------:R-:W-:Y:S02]  /*00b0*/  LOP3.LUT R5, R2, 0x10, R3, 0xfe, !PT ;  /* 0x0000001002057812 */ /* 0x000fe400078efe03 */
[CC--:B------:R-:W-:Y:S02]  /*00c0*/  LEA.HI R11, R7.reuse, R4.reuse, RZ, 0x8 ;  /* 0x00000004070b7211 */ /* 0x0c0fe400078f40ff */
[C---:B------:R-:W-:Y:S02]  /*00d0*/  LEA.HI R8, R7.reuse, R4, RZ, 0x6 ;  /* 0x0000000407087211 */ /* 0x040fe400078f30ff */
[-C--:B------:R-:W-:Y:S01]  /*00e0*/  LEA.HI R10, R7, R5.reuse, RZ, 0x6 ;  /* 0x00000005070a7211 */ /* 0x080fe200078f30ff */
[----:B------:R-:W-:Y:S01]  /*00f0*/  IMAD.SHL.U32 R11, R11, 0x40, RZ ;  /* 0x000000400b0b7824 */ /* 0x000fe200078e00ff */
[----:B------:R-:W-:Y:S02]  /*0100*/  LEA.HI R12, R7, R5, RZ, 0x8 ;  /* 0x00000005070c7211 */ /* 0x000fe400078f40ff */
[----:B------:R-:W-:-:S02]  /*0110*/  SHF.R.S32.HI R7, RZ, 0x6, R8 ;  /* 0x00000006ff077819 */ /* 0x000fc40000011408 */
[----:B------:R-:W-:Y:S02]  /*0120*/  LOP3.LUT R9, R8, 0xffffc0, RZ, 0xc0, !PT ;  /* 0x00ffffc008097812 */ /* 0x000fe400078ec0ff */
[----:B------:R-:W-:Y:S02]  /*0130*/  SHF.R.S32.HI R8, RZ, 0x6, R10 ;  /* 0x00000006ff087819 */ /* 0x000fe4000001140a */
[----:B------:R-:W-:Y:S01]  /*0140*/  SHF.L.U32 R12, R12, 0x6, RZ ;  /* 0x000000060c0c7819 */ /* 0x000fe200000006ff */
[----:B------:R-:W-:Y:S01]  /*0150*/  IMAD.IADD R9, R4, 0x1, -R9 ;  /* 0x0000000104097824 */ /* 0x000fe200078e0a09 */
[----:B------:R-:W-:Y:S02]  /*0160*/  LOP3.LUT R10, R10, 0xffffc0, RZ, 0xc0, !PT ;  /* 0x00ffffc00a0a7812 */ /* 0x000fe400078ec0ff */
[----:B------:R-:W-:Y:S02]  /*0170*/  LOP3.LUT R6, R6, 0x3c, RZ, 0xc0, !PT ;  /* 0x0000003c06067812 */ /* 0x000fe400078ec0ff */
[----:B------:R-:W-:-:S02]  /*0180*/  LOP3.LUT R13, R11, 0xffffc000, RZ, 0xc0, !PT ;  /* 0xffffc0000b0d7812 */ /* 0x000fc400078ec0ff */
[----:B------:R-:W-:Y:S01]  /*0190*/  LOP3.LUT R14, R12, 0xffffc000, RZ, 0xc0, !PT ;  /* 0xffffc0000c0e7812 */ /* 0x000fe200078ec0ff */
[----:B------:R-:W-:Y:S01]  /*01a0*/  IMAD R16, R9, 0x100, R6 ;  /* 0x0000010009107824 */ /* 0x000fe200078e0206 */
[----:B------:R-:W-:Y:S02]  /*01b0*/  IADD3 R11, R5, -R10, RZ ;  /* 0x8000000a050b7210 */ /* 0x000fe40007ffe0ff */
[----:B------:R-:W-:Y:S01]  /*01c0*/  LEA.HI R12, R7, R7, RZ, 0x2 ;  /* 0x00000007070c7211 */ /* 0x000fe200078f10ff */
[----:B------:R-:W-:Y:S01]  /*01d0*/  IMAD.IADD R13, R13, 0x1, R16 ;  /* 0x000000010d0d7824 */ /* 0x000fe200078e0210 */
[----:B------:R-:W-:Y:S01]  /*01e0*/  LEA.HI R10, R8, R8, RZ, 0x2 ;  /* 0x00000008080a7211 */ /* 0x000fe200078f10ff */
[----:B------:R-:W-:Y:S01]  /*01f0*/  IMAD.MOV.U32 R16, RZ, RZ, 0x4 ;  /* 0x00000004ff107424 */ /* 0x000fe200078e00ff */
[----:B------:R-:W-:Y:S02]  /*0200*/  LOP3.LUT R12, R12, 0x3fffffc, RZ, 0xc0, !PT ;  /* 0x03fffffc0c0c7812 */ /* 0x000fe400078ec0ff */
[----:B------:R-:W-:-:S02]  /*0210*/  LEA R11, R11, R6, 0x8 ;  /* 0x000000060b0b7211 */ /* 0x000fc400078e40ff */
[----:B------:R-:W-:Y:S02]  /*0220*/  LOP3.LUT R9, R10, 0x3fffffc, RZ, 0xc0, !PT ;  /* 0x03fffffc0a097812 */ /* 0x000fe400078ec0ff */
[----:B------:R-:W-:Y:S01]  /*0230*/  IADD3 R12, R7, -R12, RZ ;  /* 0x8000000c070c7210 */ /* 0x000fe20007ffe0ff */
[----:B------:R-:W-:Y:S01]  /*0240*/  IMAD.IADD R14, R14, 0x1, R11 ;  /* 0x000000010e0e7824 */ /* 0x000fe200078e020b */
[----:B------:R-:W-:Y:S01]  /*0250*/  IADD3 R9, R8, -R9, RZ ;  /* 0x8000000908097210 */ /* 0x000fe20007ffe0ff */
[----:B------:R-:W-:Y:S01]  /*0260*/  IMAD R11, R5, 0x40, R6 ;  /* 0x00000040050b7824 */ /* 0x000fe200078e0206 */
[----:B------:R-:W-:Y:S02]  /*0270*/  LEA R7, R4, R6, 0x6 ;  /* 0x0000000604077211 */ /* 0x000fe400078e30ff */
[----:B------:R-:W-:Y:S01]  /*0280*/  LEA R13, R12, R13, 0x6 ;  /* 0x0000000d0c0d7211 */ /* 0x000fe200078e30ff */
[----:B------:R-:W-:Y:S02]  /*0290*/  IMAD R21, R9, 0x40, R14 ;  /* 0x0000004009157824 */ /* 0x000fe400078e020e */
[----:B------:R-:W-:-:S04]  /*02a0*/  IMAD.WIDE R4, R7, R16, c[0x0][0x168] ;  /* 0x00005a0007047625 */ /* 0x000fc800078e0210 */
[-C--:B------:R-:W-:Y:S02]  /*02b0*/  IMAD.WIDE R8, R11, R16.reuse, c[0x0][0x168] ;  /* 0x00005a000b087625 */ /* 0x080fe400078e0210 */
[----:B------:R-:W2:Y:S02]  /*02c0*/  LDG.E.128 R4, [R4.64] ;  /* 0x0000000404047981 */ /* 0x000ea4000c1e1d00 */
[-C--:B------:R-:W-:Y:S02]  /*02d0*/  IMAD.WIDE R12, R13, R16.reuse, c[0x0][0x170] ;  /* 0x00005c000d0c7625 */ /* 0x080fe400078e0210 */
[----:B------:R-:W3:Y:S02]  /*02e0*/  LDG.E.128 R8, [R8.64] ;  /* 0x0000000408087981 */ /* 0x000ee4000c1e1d00 */
[----:B------:R-:W-:Y:S02]  /*02f0*/  IMAD.WIDE R20, R21, R16, c[0x0][0x170] ;  /* 0x00005c0015147625 */ /* 0x000fe400078e0210 */
[----:B------:R-:W2:Y:S04]  /*0300*/  LDG.E.128 R12, [R12.64] ;  /* 0x000000040c0c7981 */ /* 0x000ea8000c1e1d00 */
[----:B------:R-:W3:Y:S01]  /*0310*/  LDG.E.128 R20, [R20.64] ;  /* 0x0000000414147981 */ /* 0x000ee2000c1e1d00 */
[----:B------:R-:W-:Y:S01]  /*0320*/  LOP3.LUT P0, RZ, R0, 0xe0, RZ, 0xc0, !PT ;  /* 0x000000e000ff7812 */ /* 0x000fe2000780c0ff */
[----:B--2---:R-:W-:Y:S01]  /*0330*/  FMUL R17, R5, R13 ;  /* 0x0000000d05117220 */ /* 0x004fe20000400000 */
[----:B---3--:R-:W-:-:S03]  /*0340*/  FMUL R19, R9, R21 ;  /* 0x0000001509137220 */ /* 0x008fc60000400000 */
[----:B------:R-:W-:Y:S01]  /*0350*/  FFMA R17, R4, R12, R17 ;  /* 0x0000000c04117223 */ /* 0x000fe20000000011 */
[----:B------:R-:W-:-:S03]  /*0360*/  FFMA R19, R8, R20, R19 ;  /* 0x0000001408137223 */ /* 0x000fc60000000013 */
[----:B------:R-:W-:Y:S01]  /*0370*/  FFMA R6, R6, R14, R17 ;  /* 0x0000000e06067223 */ /* 0x000fe20000000011 */
[----:B------:R-:W-:-:S03]  /*0380*/  FFMA R10, R10, R22, R19 ;  /* 0x000000160a0a7223 */ /* 0x000fc60000000013 */
[----:B------:R-:W-:Y:S01]  /*0390*/  FFMA R6, R7, R15, R6 ;  /* 0x0000000f07067223 */ /* 0x000fe20000000006 */
[----:B------:R-:W-:-:S04]  /*03a0*/  FFMA R10, R11, R23, R10 ;  /* 0x000000170b0a7223 */ /* 0x000fc8000000000a */
[----:B------:R-:W0:Y:S04]  /*03b0*/  SHFL.BFLY PT, R5, R6, 0x8, 0x1f ;  /* 0x0d001f0006057f89 */ /* 0x000e2800000e0000 */
[----:B------:R-:W1:Y:S01]  /*03c0*/  SHFL.BFLY PT, R7, R10, 0x8, 0x1f ;  /* 0x0d001f000a077f89 */ /* 0x000e6200000e0000 */
[----:B0-----:R-:W-:Y:S01]  /*03d0*/  FADD R5, R6, R5 ;  /* 0x0000000506057221 */ /* 0x001fe20000000000 */
[----:B-1----:R-:W-:-:S04]  /*03e0*/  FADD R11, R10, R7 ;  /* 0x000000070a0b7221 */ /* 0x002fc80000000000 */
        /* <DEDUP_REMOVED lines=12> */
[----:B------:R0:W-:Y:S04]  /*04b0*/  STS [R2.X4], R9 ;  /* 0x0000000902007388 */ /* 0x0001e80000004800 */
[----:B------:R0:W-:Y:S01]  /*04c0*/  STS [R2.X4+0x40], R13 ;  /* 0x0000400d02007388 */ /* 0x0001e20000004800 */
[----:B------:R-:W-:-:S03]  /*04d0*/  LOP3.LUT R4, R0, 0x1f, RZ, 0xc0, !PT ;  /* 0x0000001f00047812 */ /* 0x000fc600078ec0ff */
[----:B------:R-:W-:Y:S01]  /*04e0*/  BAR.SYNC.DEFER_BLOCKING 0x0 ;  /* 0x0000000000007b1d */ /* 0x000fe20000010000 */
[----:B------:R-:W-:-:S05]  /*04f0*/  LOP3.LUT R17, R3, 0x1f, R0, 0xf8, !PT ;  /* 0x0000001f03117812 */ /* 0x000fca00078ef800 */
[----:B------:R0:W1:Y:S01]  /*0500*/  LDS R5, [R4.X4] ;  /* 0x0000000004057984 */ /* 0x0000620000004800 */
[----:B------:R-:W-:-:S03]  /*0510*/  IMAD.WIDE R16, R17, R16, c[0x0][0x160] ;  /* 0x0000580011107625 */ /* 0x000fc600078e0210 */
[----:B------:R-:W-:Y:S06]  /*0520*/  BAR.SYNC.DEFER_BLOCKING 0x0 ;  /* 0x0000000000007b1d */ /* 0x000fec0000010000 */
[----:B------:R-:W-:Y:S05]  /*0530*/  @P0 EXIT ;  /* 0x000000000000094d */ /* 0x000fea0003800000 */
[----:B01----:R-:W-:Y:S01]  /*0540*/  STG.E [R16.64], R5 ;  /* 0x0000000510007986 */ /* 0x003fe2000c101904 */
[----:B------:R-:W-:Y:S05]  /*0550*/  EXIT ;  /* 0x000000000000794d */ /* 0x000fea0003800000 */
.L_x_0:
[----:B------:R-:W-:-:S00]  /*0560*/  BRA `(.L_x_0) ;  /* 0xfffffff000007947 */ /* 0x000fc0000383ffff */
[----:B------:R-:W-:-:S00]  /*0570*/  NOP ;  /* 0x0000000000007918 */ /* 0x000fc00000000000 */
        /* <DEDUP_REMOVED lines=8> */
.L_x_1:


//--------------------- .nv.shared.triton_per_fused_transpose_view_zeros_10 --------------------------
	.section	.nv.shared.triton_per_fused_transpose_view_zeros_10,"aw",@nobits
	.sectionflags	@""
	.align	16
